	.headerflags	@"EF_CUDA_TEXMODE_UNIFIED EF_CUDA_64BIT_ADDRESS EF_CUDA_ACCELERATORS EF_CUDA_SM90 EF_CUDA_VIRTUAL_SM(EF_CUDA_SM90)"
	.elftype	@"ET_EXEC"


//--------------------- .nv.info                  --------------------------
	.section	.nv.info,"",@"SHT_CUDA_INFO"
	.align	4


	//----- nvinfo : EIATTR_REGCOUNT
	.align		4
        /*0000*/ 	.byte	0x04, 0x2f
        /*0002*/ 	.short	(.L_1 - .L_0)
	.align		4
.L_0:
        /*0004*/ 	.word	index@(triton_per_fused_mean_54)
        /*0008*/ 	.word	0x0000000e


	//----- nvinfo : EIATTR_MIN_STACK_SIZE
	.align		4
.L_1:
        /*000c*/ 	.byte	0x04, 0x12
        /*000e*/ 	.short	(.L_3 - .L_2)
	.align		4
.L_2:
        /*0010*/ 	.word	index@(triton_per_fused_mean_54)
        /*0014*/ 	.word	0x00000000


	//----- nvinfo : EIATTR_FRAME_SIZE
	.align		4
.L_3:
        /*0018*/ 	.byte	0x04, 0x11
        /*001a*/ 	.short	(.L_5 - .L_4)
	.align		4
.L_4:
        /*001c*/ 	.word	index@(triton_per_fused_mean_54)
        /*0020*/ 	.word	0x00000000


	//----- nvinfo : EIATTR_MIN_STACK_SIZE
	.align		4
.L_5:
        /*0024*/ 	.byte	0x04, 0x12
        /*0026*/ 	.short	(.L_7 - .L_6)
	.align		4
.L_6:
        /*0028*/ 	.word	index@(triton_per_fused_mean_54)
        /*002c*/ 	.word	0x00000000
.L_7:


//--------------------- .nv.info.triton_per_fused_mean_54 --------------------------
	.section	.nv.info.triton_per_fused_mean_54,"",@"SHT_CUDA_INFO"
	.sectionflags	@""
	.align	4


	//----- nvinfo : EIATTR_CUDA_API_VERSION
	.align		4
        /*0000*/ 	.byte	0x04, 0x37
        /*0002*/ 	.short	(.L_9 - .L_8)
.L_8:
        /*0004*/ 	.word	0x0000007c


	//----- nvinfo : EIATTR_KPARAM_INFO
	.align		4
.L_9:
        /*0008*/ 	.byte	0x04, 0x17
        /*000a*/ 	.short	(.L_11 - .L_10)
.L_10:
        /*000c*/ 	.word	0x00000000
        /*0010*/ 	.short	0x0003
        /*0012*/ 	.short	0x0014
        /*0014*/ 	.byte	0x00, 0xf0, 0x11, 0x00


	//----- nvinfo : EIATTR_KPARAM_INFO
	.align		4
.L_11:
        /*0018*/ 	.byte	0x04, 0x17
        /*001a*/ 	.short	(.L_13 - .L_12)
.L_12:
        /*001c*/ 	.word	0x00000000
        /*0020*/ 	.short	0x0002
        /*0022*/ 	.short	0x0010
        /*0024*/ 	.byte	0x00, 0xf0, 0x11, 0x00


	//----- nvinfo : EIATTR_KPARAM_INFO
	.align		4
.L_13:
        /*0028*/ 	.byte	0x04, 0x17
        /*002a*/ 	.short	(.L_15 - .L_14)
.L_14:
        /*002c*/ 	.word	0x00000000
        /*0030*/ 	.short	0x0001
        /*0032*/ 	.short	0x0008
        /*0034*/ 	.byte	0x00, 0xf4, 0x21, 0x00


	//----- nvinfo : EIATTR_KPARAM_INFO
	.align		4
.L_15:
        /*0038*/ 	.byte	0x04, 0x17
        /*003a*/ 	.short	(.L_17 - .L_16)
.L_16:
        /*003c*/ 	.word	0x00000000
        /*0040*/ 	.short	0x0000
        /*0042*/ 	.short	0x0000
        /*0044*/ 	.byte	0x00, 0xf4, 0x21, 0x00


	//----- nvinfo : EIATTR_SPARSE_MMA_MASK
	.align		4
.L_17:
        /*0048*/ 	.byte	0x03, 0x50
        /*004a*/ 	.short	0x0000


	//----- nvinfo : EIATTR_MAXREG_COUNT
	.align		4
        /*004c*/ 	.byte	0x03, 0x1b
        /*004e*/ 	.short	0x00ff


	//----- nvinfo : EIATTR_COOP_GROUP_MASK_REGIDS
	.align		4
        /*0050*/ 	.byte	0x04, 0x29
        /*0052*/ 	.short	(.L_19 - .L_18)


	//   ....[0]....
.L_18:
        /*0054*/ 	.word	0xffffffff


	//   ....[1]....
        /*0058*/ 	.word	0xffffffff


	//   ....[2]....
        /*005c*/ 	.word	0xffffffff


	//   ....[3]....
        /*0060*/ 	.word	0xffffffff


	//   ....[4]....
        /*0064*/ 	.word	0xffffffff


	//   ....[5]....
        /*0068*/ 	.word	0xffffffff


	//----- nvinfo : EIATTR_COOP_GROUP_INSTR_OFFSETS
	.align		4
.L_19:
        /*006c*/ 	.byte	0x04, 0x28
        /*006e*/ 	.short	(.L_21 - .L_20)


	//   ....[0]....
.L_20:
        /*0070*/ 	.word	0x000000e0


	//   ....[1]....
        /*0074*/ 	.word	0x00000110


	//   ....[2]....
        /*0078*/ 	.word	0x00000150


	//   ....[3]....
        /*007c*/ 	.word	0x00000180


	//   ....[4]....
        /*0080*/ 	.word	0x000001a0


	//   ....[5]....
        /*0084*/ 	.word	0x00000210


	//----- nvinfo : EIATTR_EXIT_INSTR_OFFSETS
	.align		4
.L_21:
        /*0088*/ 	.byte	0x04, 0x1c
        /*008a*/ 	.short	(.L_23 - .L_22)


	//   ....[0]....
.L_22:
        /*008c*/ 	.word	0x000002a0


	//   ....[1]....
        /*0090*/ 	.word	0x000002d0


	//----- nvinfo : EIATTR_REQNTID
	.align		4
.L_23:
        /*0094*/ 	.byte	0x04, 0x10
        /*0096*/ 	.short	(.L_25 - .L_24)
.L_24:
        /*0098*/ 	.word	0x00000040
        /*009c*/ 	.word	0x00000001
        /*00a0*/ 	.word	0x00000001


	//----- nvinfo : EIATTR_CBANK_PARAM_SIZE
	.align		4
.L_25:
        /*00a4*/ 	.byte	0x03, 0x19
        /*00a6*/ 	.short	0x0018


	//----- nvinfo : EIATTR_PARAM_CBANK
	.align		4
        /*00a8*/ 	.byte	0x04, 0x0a
        /*00aa*/ 	.short	(.L_27 - .L_26)
	.align		4
.L_26:
        /*00ac*/ 	.word	index@(.nv.constant0.triton_per_fused_mean_54)
        /*00b0*/ 	.short	0x0210
        /*00b2*/ 	.short	0x0018


	//----- nvinfo : EIATTR_SW_WAR
	.align		4
.L_27:
        /*00b4*/ 	.byte	0x04, 0x36
        /*00b6*/ 	.short	(.L_29 - .L_28)
.L_28:
        /*00b8*/ 	.word	0x00000008
.L_29:


//--------------------- .nv.callgraph             --------------------------
	.section	.nv.callgraph,"",@"SHT_CUDA_CALLGRAPH"
	.align	4
	.sectionentsize	8
	.align		4
        /*0000*/ 	.word	0x00000000
	.align		4
        /*0004*/ 	.word	0xffffffff
	.align		4
        /*0008*/ 	.word	0x00000000
	.align		4
        /*000c*/ 	.word	0xfffffffe
	.align		4
        /*0010*/ 	.word	0x00000000
	.align		4
        /*0014*/ 	.word	0xfffffffd
	.align		4
        /*0018*/ 	.word	0x00000000
	.align		4
        /*001c*/ 	.word	0xfffffffc


//--------------------- .text.triton_per_fused_mean_54 --------------------------
	.section	.text.triton_per_fused_mean_54,"ax",@progbits
	.sectionflags	@"SHF_BARRIERS=1"
	.align	128
        .global         triton_per_fused_mean_54
        .type           triton_per_fused_mean_54,@function
        .size           triton_per_fused_mean_54,(.L_x_1 - triton_per_fused_mean_54)
        .other          triton_per_fused_mean_54,@"STO_CUDA_ENTRY STV_DEFAULT"
triton_per_fused_mean_54:
.text.triton_per_fused_mean_54:
[----:B------:R-:W0:Y:S02]  /*0000*/  LDC R1, c[0x0][0x28] ;  /* 0x00000a00ff017b82 */ /* 0x000e240000000800 */
[----:B------:R-:W1:Y:S01]  /*0010*/  S2R R10, SR_TID.X ;  /* 0x00000000000a7919 */ /* 0x000e620000002100 */
[----:B------:R-:W2:Y:S01]  /*0020*/  LDC.64 R2, c[0x0][0x218] ;  /* 0x00008600ff027b82 */ /* 0x000ea20000000a00 */
[----:B------:R-:W-:Y:S01]  /*0030*/  ULDC.64 UR6, c[0x0][0x208] ;  /* 0x0000820000067ab9 */ /* 0x000fe20000000a00 */
[----:B------:R-:W3:Y:S01]  /*0040*/  S2R R11, SR_CTAID.X ;  /* 0x00000000000b7919 */ /* 0x000ee20000002500 */
[----:B-1----:R-:W-:-:S04]  /*0050*/  LOP3.LUT R0, R10, 0x3f, RZ, 0xc0, !PT ;  /* 0x0000003f0a007812 */ /* 0x002fc800078ec0ff */
[----:B---3--:R-:W-:-:S05]  /*0060*/  LEA R5, R11, R0, 0x6 ;  /* 0x000000000b057211 */ /* 0x008fca00078e30ff */
[----:B--2---:R-:W-:-:S06]  /*0070*/  IMAD.WIDE R2, R5, 0x4, R2 ;  /* 0x0000000405027825 */ /* 0x004fcc00078e0202 */
[----:B------:R-:W2:Y:S01]  /*0080*/  LDG.E R2, desc[UR6][R2.64] ;  /* 0x0000000602027981 */ /* 0x000ea2000c1e1900 */
[----:B------:R-:W1:Y:S01]  /*0090*/  S2UR UR5, SR_CgaCtaId ;  /* 0x00000000000579c3 */ /* 0x000e620000008800 */
[C---:B------:R-:W-:Y:S01]  /*00a0*/  LOP3.LUT P0, RZ, R10.reuse, 0x1f, RZ, 0xc0, !PT ;  /* 0x0000001f0aff7812 */ /* 0x040fe2000780c0ff */
[----:B------:R-:W-:Y:S01]  /*00b0*/  UMOV UR4, 0x400 ;  /* 0x0000040000047882 */ /* 0x000fe20000000000 */
[----:B------:R-:W-:Y:S01]  /*00c0*/  ISETP.GE.AND P1, PT, R10, 0x2, PT ;  /* 0x000000020a00780c */ /* 0x000fe20003f26270 */
[----:B-1----:R-:W-:Y:S01]  /*00d0*/  UPRMT UR4, UR5, 0x654, UR4 ;  /* 0x0000065405047896 */ /* 0x002fe20008000004 */
[----:B--2---:R-:W1:Y:S02]  /*00e0*/  SHFL.BFLY PT, R5, R2, 0x10, 0x1f ;  /* 0x0e001f0002057f89 */ /* 0x004e6400000e0000 */
[----:B-1----:R-:W-:Y:S01]  /*00f0*/  FADD R5, R2, R5 ;  /* 0x0000000502057221 */ /* 0x002fe20000000000 */
[----:B------:R-:W-:-:S04]  /*0100*/  SHF.R.U32.HI R2, RZ, 0x3, R10 ;  /* 0x00000003ff027819 */ /* 0x000fc8000001160a */
[----:B------:R-:W1:Y:S01]  /*0110*/  SHFL.BFLY PT, R4, R5, 0x8, 0x1f ;  /* 0x0d001f0005047f89 */ /* 0x000e6200000e0000 */
[----:B------:R-:W-:Y:S01]  /*0120*/  LOP3.LUT R2, R2, 0x4, RZ, 0xc0, !PT ;  /* 0x0000000402027812 */ /* 0x000fe200078ec0ff */
[----:B-1----:R-:W-:Y:S01]  /*0130*/  FADD R4, R5, R4 ;  /* 0x0000000405047221 */ /* 0x002fe20000000000 */
[----:B------:R-:W-:-:S04]  /*0140*/  LOP3.LUT R5, R10, 0x1, RZ, 0xc0, !PT ;  /* 0x000000010a057812 */ /* 0x000fc800078ec0ff */
[----:B------:R-:W1:Y:S02]  /*0150*/  SHFL.BFLY PT, R7, R4, 0x4, 0x1f ;  /* 0x0c801f0004077f89 */ /* 0x000e6400000e0000 */
[----:B-1----:R-:W-:Y:S01]  /*0160*/  FADD R7, R4, R7 ;  /* 0x0000000704077221 */ /* 0x002fe20000000000 */
[----:B------:R-:W-:-:S04]  /*0170*/  LEA R4, R10, UR4, 0x2 ;  /* 0x000000040a047c11 */ /* 0x000fc8000f8e10ff */
[----:B------:R-:W1:Y:S02]  /*0180*/  SHFL.BFLY PT, R6, R7, 0x2, 0x1f ;  /* 0x0c401f0007067f89 */ /* 0x000e6400000e0000 */
[----:B-1----:R-:W-:-:S05]  /*0190*/  FADD R6, R7, R6 ;  /* 0x0000000607067221 */ /* 0x002fca0000000000 */
[----:B------:R-:W1:Y:S02]  /*01a0*/  SHFL.BFLY PT, R9, R6, 0x1, 0x1f ;  /* 0x0c201f0006097f89 */ /* 0x000e6400000e0000 */
[----:B-1----:R-:W-:-:S05]  /*01b0*/  FADD R9, R6, R9 ;  /* 0x0000000906097221 */ /* 0x002fca0000000000 */
[----:B------:R-:W-:Y:S01]  /*01c0*/  @!P0 STS [R2+UR4], R9 ;  /* 0x0000000902008988 */ /* 0x000fe20008000804 */
[----:B------:R-:W-:Y:S01]  /*01d0*/  BAR.SYNC.DEFER_BLOCKING 0x0 ;  /* 0x0000000000007b1d */ /* 0x000fe20000010000 */
[----:B------:R-:W-:-:S04]  /*01e0*/  ISETP.NE.U32.AND P0, PT, R5, 0x1, PT ;  /* 0x000000010500780c */ /* 0x000fc80003f05070 */
[----:B------:R-:W-:Y:S01]  /*01f0*/  ISETP.LT.AND P0, PT, R10, 0x2, P0 ;  /* 0x000000020a00780c */ /* 0x000fe20000701270 */
[----:B------:R-:W1:Y:S04]  /*0200*/  @!P1 LDS R8, [R4] ;  /* 0x0000000004089984 */ /* 0x000e680000000800 */
[----:B-1----:R-:W1:Y:S02]  /*0210*/  SHFL.BFLY PT, R3, R8, 0x1, 0x1f ;  /* 0x0c201f0008037f89 */ /* 0x002e6400000e0000 */
[----:B-1----:R-:W-:Y:S02]  /*0220*/  FADD R5, R8, R3 ;  /* 0x0000000308057221 */ /* 0x002fe40000000000 */
[----:B------:R-:W1:Y:S04]  /*0230*/  LDC.64 R2, c[0x0][0x210] ;  /* 0x00008400ff027b82 */ /* 0x000e680000000a00 */
[----:B------:R2:W-:Y:S04]  /*0240*/  @P0 STS [R4], R5 ;  /* 0x0000000504000388 */ /* 0x0005e80000000800 */
[----:B------:R-:W-:Y:S01]  /*0250*/  BAR.SYNC.DEFER_BLOCKING 0x0 ;  /* 0x0000000000007b1d */ /* 0x000fe20000010000 */
[----:B------:R-:W-:Y:S01]  /*0260*/  ISETP.NE.AND P0, PT, R0, RZ, PT ;  /* 0x000000ff0000720c */ /* 0x000fe20003f05270 */
[----:B-1----:R-:W-:-:S04]  /*0270*/  IMAD.WIDE R2, R11, 0x4, R2 ;  /* 0x000000040b027825 */ /* 0x002fc800078e0202 */
[----:B------:R-:W1:Y:S02]  /*0280*/  LDS R6, [UR4] ;  /* 0x00000004ff067984 */ /* 0x000e640008000800 */
[----:B------:R-:W-:Y:S06]  /*0290*/  BAR.SYNC.DEFER_BLOCKING 0x0 ;  /* 0x0000000000007b1d */ /* 0x000fec0000010000 */
[----:B--2---:R-:W-:Y:S05]  /*02a0*/  @P0 EXIT ;  /* 0x000000000000094d */ /* 0x004fea0003800000 */
[----:B-1----:R-:W-:-:S05]  /*02b0*/  FMUL R5, R6, 0.015625 ;  /* 0x3c80000006057820 */ /* 0x002fca0000400000 */
[----:B------:R-:W-:Y:S01]  /*02c0*/  STG.E desc[UR6][R2.64], R5 ;  /* 0x0000000502007986 */ /* 0x000fe2000c101906 */
[----:B------:R-:W-:Y:S05]  /*02d0*/  EXIT ;  /* 0x000000000000794d */ /* 0x000fea0003800000 */
.L_x_0:
[----:B------:R-:W-:-:S00]  /*02e0*/  BRA `(.L_x_0) ;  /* 0xfffffffc00fc7947 */ /* 0x000fc0000383ffff */
[----:B------:R-:W-:-:S00]  /*02f0*/  NOP ;  /* 0x0000000000007918 */ /* 0x000fc00000000000 */
        /* <DEDUP_REMOVED lines=8> */
.L_x_1:


//--------------------- .nv.shared.triton_per_fused_mean_54 --------------------------
	.section	.nv.shared.triton_per_fused_mean_54,"aw",@nobits
	.sectionflags	@""
	.align	16
	.zero		1024


//--------------------- .nv.constant0.triton_per_fused_mean_54 --------------------------
	.section	.nv.constant0.triton_per_fused_mean_54,"a",@progbits
	.sectionflags	@""
	.align	4
.nv.constant0.triton_per_fused_mean_54:
	.zero		552
